//
// Generated by NVIDIA NVVM Compiler
//
// Compiler Build ID: CL-36424714
// Cuda compilation tools, release 13.0, V13.0.88
// Based on NVVM 20.0.0
//

.version 9.0
.target sm_100
.address_size 64

	// .globl	_Z10initializePii

.visible .entry _Z10initializePii(
	.param .u64 .ptr .align 1 _Z10initializePii_param_0,
	.param .u32 _Z10initializePii_param_1
)
{
	.reg .pred 	%p<7>;
	.reg .b32 	%r<33>;
	.reg .b64 	%rd<11>;

	ld.param.u64 	%rd2, [_Z10initializePii_param_0];
	ld.param.u32 	%r12, [_Z10initializePii_param_1];
	cvta.to.global.u64 	%rd1, %rd2;
	mov.u32 	%r13, %ctaid.x;
	mov.u32 	%r14, %ntid.x;
	mov.u32 	%r15, %tid.x;
	mad.lo.s32 	%r31, %r13, %r14, %r15;
	mov.u32 	%r16, %nctaid.x;
	mul.lo.s32 	%r2, %r16, %r14;
	setp.ge.s32 	%p1, %r31, %r12;
	@%p1 bra 	$L__BB0_7;
	add.s32 	%r17, %r31, %r2;
	max.s32 	%r18, %r12, %r17;
	setp.lt.s32 	%p2, %r17, %r12;
	selp.u32 	%r19, 1, 0, %p2;
	add.s32 	%r20, %r17, %r19;
	sub.s32 	%r21, %r18, %r20;
	div.u32 	%r22, %r21, %r2;
	add.s32 	%r3, %r22, %r19;
	and.b32  	%r23, %r3, 3;
	setp.eq.s32 	%p3, %r23, 3;
	@%p3 bra 	$L__BB0_4;
	add.s32 	%r24, %r3, 1;
	and.b32  	%r25, %r24, 3;
	neg.s32 	%r29, %r25;
$L__BB0_3:
	.pragma "nounroll";
	mul.wide.s32 	%rd3, %r31, 4;
	add.s64 	%rd4, %rd1, %rd3;
	mov.b32 	%r26, 0;
	st.global.u32 	[%rd4], %r26;
	add.s32 	%r31, %r31, %r2;
	add.s32 	%r29, %r29, 1;
	setp.ne.s32 	%p4, %r29, 0;
	@%p4 bra 	$L__BB0_3;
$L__BB0_4:
	setp.lt.u32 	%p5, %r3, 3;
	@%p5 bra 	$L__BB0_7;
	mul.wide.s32 	%rd7, %r2, 4;
	shl.b32 	%r28, %r2, 2;
$L__BB0_6:
	mul.wide.s32 	%rd5, %r31, 4;
	add.s64 	%rd6, %rd1, %rd5;
	mov.b32 	%r27, 0;
	st.global.u32 	[%rd6], %r27;
	add.s64 	%rd8, %rd6, %rd7;
	st.global.u32 	[%rd8], %r27;
	add.s64 	%rd9, %rd8, %rd7;
	st.global.u32 	[%rd9], %r27;
	add.s64 	%rd10, %rd9, %rd7;
	st.global.u32 	[%rd10], %r27;
	add.s32 	%r31, %r28, %r31;
	setp.lt.s32 	%p6, %r31, %r12;
	@%p6 bra 	$L__BB0_6;
$L__BB0_7:
	ret;

}
	// .globl	_Z11add_I_ValuePii
.visible .entry _Z11add_I_ValuePii(
	.param .u64 .ptr .align 1 _Z11add_I_ValuePii_param_0,
	.param .u32 _Z11add_I_ValuePii_param_1
)
{
	.reg .pred 	%p<7>;
	.reg .b32 	%r<43>;
	.reg .b64 	%rd<11>;

	ld.param.u64 	%rd2, [_Z11add_I_ValuePii_param_0];
	ld.param.u32 	%r12, [_Z11add_I_ValuePii_param_1];
	cvta.to.global.u64 	%rd1, %rd2;
	mov.u32 	%r13, %ctaid.x;
	mov.u32 	%r14, %ntid.x;
	mov.u32 	%r15, %tid.x;
	mad.lo.s32 	%r41, %r13, %r14, %r15;
	mov.u32 	%r16, %nctaid.x;
	mul.lo.s32 	%r2, %r16, %r14;
	setp.ge.s32 	%p1, %r41, %r12;
	@%p1 bra 	$L__BB1_7;
	add.s32 	%r17, %r41, %r2;
	max.s32 	%r18, %r12, %r17;
	setp.lt.s32 	%p2, %r17, %r12;
	selp.u32 	%r19, 1, 0, %p2;
	add.s32 	%r20, %r17, %r19;
	sub.s32 	%r21, %r18, %r20;
	div.u32 	%r22, %r21, %r2;
	add.s32 	%r3, %r22, %r19;
	and.b32  	%r23, %r3, 3;
	setp.eq.s32 	%p3, %r23, 3;
	@%p3 bra 	$L__BB1_4;
	add.s32 	%r24, %r3, 1;
	and.b32  	%r25, %r24, 3;
	neg.s32 	%r39, %r25;
$L__BB1_3:
	.pragma "nounroll";
	mul.wide.s32 	%rd3, %r41, 4;
	add.s64 	%rd4, %rd1, %rd3;
	ld.global.u32 	%r26, [%rd4];
	add.s32 	%r27, %r41, %r26;
	st.global.u32 	[%rd4], %r27;
	add.s32 	%r41, %r41, %r2;
	add.s32 	%r39, %r39, 1;
	setp.ne.s32 	%p4, %r39, 0;
	@%p4 bra 	$L__BB1_3;
$L__BB1_4:
	setp.lt.u32 	%p5, %r3, 3;
	@%p5 bra 	$L__BB1_7;
	mul.wide.s32 	%rd7, %r2, 4;
$L__BB1_6:
	mul.wide.s32 	%rd5, %r41, 4;
	add.s64 	%rd6, %rd1, %rd5;
	ld.global.u32 	%r28, [%rd6];
	add.s32 	%r29, %r28, %r41;
	st.global.u32 	[%rd6], %r29;
	add.s32 	%r30, %r41, %r2;
	add.s64 	%rd8, %rd6, %rd7;
	ld.global.u32 	%r31, [%rd8];
	add.s32 	%r32, %r31, %r30;
	st.global.u32 	[%rd8], %r32;
	add.s32 	%r33, %r30, %r2;
	add.s64 	%rd9, %rd8, %rd7;
	ld.global.u32 	%r34, [%rd9];
	add.s32 	%r35, %r34, %r33;
	st.global.u32 	[%rd9], %r35;
	add.s32 	%r36, %r33, %r2;
	add.s64 	%rd10, %rd9, %rd7;
	ld.global.u32 	%r37, [%rd10];
	add.s32 	%r38, %r37, %r36;
	st.global.u32 	[%rd10], %r38;
	add.s32 	%r41, %r36, %r2;
	setp.lt.s32 	%p6, %r41, %r12;
	@%p6 bra 	$L__BB1_6;
$L__BB1_7:
	ret;

}


// ===== COMPILED SASS (sm_100) =====

	.target	sm_100

	.elftype	@"ET_EXEC"


//--------------------- .note.nv.tkinfo           --------------------------
	.section	.note.nv.tkinfo,"",@"SHT_NOTE"
	.sectionflags	@"SHF_NOTE_NV_TKINFO"
	.tkinfo
        /*0018*/ 	.word	0x00000002
        /*0030*/ 	.string	""
        /*0030*/ 	.string	"ptxas"
        /*0030*/ 	.string	"Cuda compilation tools, release 13.0, V13.0.88"
        /*0030*/ 	.string	"Build cuda_13.0.r13.0/compiler.36424714_0"
        /*0030*/ 	.string	"-arch sm_100 -m 64 "



//--------------------- .note.nv.cuinfo           --------------------------
	.section	.note.nv.cuinfo,"",@"SHT_NOTE"
	.sectionflags	@"SHF_NOTE_NV_CUINFO"
        /*0018*/ 	.short	0x0002
        /*001a*/ 	.short	0x0064
        /*001c*/ 	.short	0x0082
	.zero		2


//--------------------- .nv.info                  --------------------------
	.section	.nv.info,"",@"SHT_CUDA_INFO"
	.align	4


	//----- nvinfo : EIATTR_REGCOUNT
	.align		4
        /*0000*/ 	.byte	0x04, 0x2f
        /*0002*/ 	.short	(.L_1 - .L_0)
	.align		4
.L_0:
        /*0004*/ 	.word	index@(_Z10initializePii)
        /*0008*/ 	.word	0x00000010


	//----- nvinfo : EIATTR_FRAME_SIZE
	.align		4
.L_1:
        /*000c*/ 	.byte	0x04, 0x11
        /*000e*/ 	.short	(.L_3 - .L_2)
	.align		4
.L_2:
        /*0010*/ 	.word	index@(_Z10initializePii)
        /*0014*/ 	.word	0x00000000


	//----- nvinfo : EIATTR_REGCOUNT
	.align		4
.L_3:
        /*0018*/ 	.byte	0x04, 0x2f
        /*001a*/ 	.short	(.L_5 - .L_4)
	.align		4
.L_4:
        /*001c*/ 	.word	index@(_Z11add_I_ValuePii)
        /*0020*/ 	.word	0x00000016


	//----- nvinfo : EIATTR_FRAME_SIZE
	.align		4
.L_5:
        /*0024*/ 	.byte	0x04, 0x11
        /*0026*/ 	.short	(.L_7 - .L_6)
	.align		4
.L_6:
        /*0028*/ 	.word	index@(_Z11add_I_ValuePii)
        /*002c*/ 	.word	0x00000000


	//----- nvinfo : EIATTR_MIN_STACK_SIZE
	.align		4
.L_7:
        /*0030*/ 	.byte	0x04, 0x12
        /*0032*/ 	.short	(.L_9 - .L_8)
	.align		4
.L_8:
        /*0034*/ 	.word	index@(_Z11add_I_ValuePii)
        /*0038*/ 	.word	0x00000000


	//----- nvinfo : EIATTR_MIN_STACK_SIZE
	.align		4
.L_9:
        /*003c*/ 	.byte	0x04, 0x12
        /*003e*/ 	.short	(.L_11 - .L_10)
	.align		4
.L_10:
        /*0040*/ 	.word	index@(_Z10initializePii)
        /*0044*/ 	.word	0x00000000
.L_11:


//--------------------- .nv.compat                --------------------------
	.section	.nv.compat,"",@"SHT_CUDA_COMPAT_INFO"
	.align	4
        /*0000*/ 	.byte	0x02, 0x09, 0x00, 0x00, 0x02, 0x02, 0x01, 0x00, 0x02, 0x05, 0x05, 0x00, 0x03, 0x07, 0x01, 0x01
        /*0010*/ 	.byte	0x02, 0x03, 0x00, 0x00, 0x02, 0x06, 0x01, 0x00, 0x04, 0x0b, 0x08, 0x00, 0x09, 0x00, 0x00, 0x00
        /*0020*/ 	.byte	0x00, 0x00, 0x00, 0x00


//--------------------- .nv.info._Z11add_I_ValuePii --------------------------
	.section	.nv.info._Z11add_I_ValuePii,"",@"SHT_CUDA_INFO"
	.sectionflags	@""
	.align	4


	//----- nvinfo : EIATTR_CUDA_API_VERSION
	.align		4
        /*0000*/ 	.byte	0x04, 0x37
        /*0002*/ 	.short	(.L_13 - .L_12)
.L_12:
        /*0004*/ 	.word	0x00000082


	//----- nvinfo : EIATTR_KPARAM_INFO
	.align		4
.L_13:
        /*0008*/ 	.byte	0x04, 0x17
        /*000a*/ 	.short	(.L_15 - .L_14)
.L_14:
        /*000c*/ 	.word	0x00000000
        /*0010*/ 	.short	0x0001
        /*0012*/ 	.short	0x0008
        /*0014*/ 	.byte	0x00, 0xf0, 0x11, 0x00


	//----- nvinfo : EIATTR_KPARAM_INFO
	.align		4
.L_15:
        /*0018*/ 	.byte	0x04, 0x17
        /*001a*/ 	.short	(.L_17 - .L_16)
.L_16:
        /*001c*/ 	.word	0x00000000
        /*0020*/ 	.short	0x0000
        /*0022*/ 	.short	0x0000
        /*0024*/ 	.byte	0x00, 0xf5, 0x21, 0x00


	//----- nvinfo : EIATTR_SPARSE_MMA_MASK
	.align		4
.L_17:
        /*0028*/ 	.byte	0x03, 0x50
        /*002a*/ 	.short	0x0000


	//----- nvinfo : EIATTR_MAXREG_COUNT
	.align		4
        /*002c*/ 	.byte	0x03, 0x1b
        /*002e*/ 	.short	0x00ff


	//----- nvinfo : EIATTR_MERCURY_ISA_VERSION
	.align		4
        /*0030*/ 	.byte	0x03, 0x5f
        /*0032*/ 	.short	0x0101


	//----- nvinfo : EIATTR_VRC_CTA_INIT_COUNT
	.align		4
        /*0034*/ 	.byte	0x02, 0x4a
	.zero		1
	.zero		1


	//----- nvinfo : EIATTR_EXIT_INSTR_OFFSETS
	.align		4
        /*0038*/ 	.byte	0x04, 0x1c
        /*003a*/ 	.short	(.L_19 - .L_18)


	//   ....[0]....
.L_18:
        /*003c*/ 	.word	0x00000090


	//   ....[1]....
        /*0040*/ 	.word	0x00000360


	//   ....[2]....
        /*0044*/ 	.word	0x000004d0


	//----- nvinfo : EIATTR_CRS_STACK_SIZE
	.align		4
.L_19:
        /*0048*/ 	.byte	0x04, 0x1e
        /*004a*/ 	.short	(.L_21 - .L_20)
.L_20:
        /*004c*/ 	.word	0x00000000


	//----- nvinfo : EIATTR_CBANK_PARAM_SIZE
	.align		4
.L_21:
        /*0050*/ 	.byte	0x03, 0x19
        /*0052*/ 	.short	0x000c


	//----- nvinfo : EIATTR_PARAM_CBANK
	.align		4
        /*0054*/ 	.byte	0x04, 0x0a
        /*0056*/ 	.short	(.L_23 - .L_22)
	.align		4
.L_22:
        /*0058*/ 	.word	index@(.nv.constant0._Z11add_I_ValuePii)
        /*005c*/ 	.short	0x0380
        /*005e*/ 	.short	0x000c


	//----- nvinfo : EIATTR_SW_WAR
	.align		4
.L_23:
        /*0060*/ 	.byte	0x04, 0x36
        /*0062*/ 	.short	(.L_25 - .L_24)
.L_24:
        /*0064*/ 	.word	0x00000008
.L_25:


//--------------------- .nv.info._Z10initializePii --------------------------
	.section	.nv.info._Z10initializePii,"",@"SHT_CUDA_INFO"
	.sectionflags	@""
	.align	4


	//----- nvinfo : EIATTR_CUDA_API_VERSION
	.align		4
        /*0000*/ 	.byte	0x04, 0x37
        /*0002*/ 	.short	(.L_27 - .L_26)
.L_26:
        /*0004*/ 	.word	0x00000082


	//----- nvinfo : EIATTR_KPARAM_INFO
	.align		4
.L_27:
        /*0008*/ 	.byte	0x04, 0x17
        /*000a*/ 	.short	(.L_29 - .L_28)
.L_28:
        /*000c*/ 	.word	0x00000000
        /*0010*/ 	.short	0x0001
        /*0012*/ 	.short	0x0008
        /*0014*/ 	.byte	0x00, 0xf0, 0x11, 0x00


	//----- nvinfo : EIATTR_KPARAM_INFO
	.align		4
.L_29:
        /*0018*/ 	.byte	0x04, 0x17
        /*001a*/ 	.short	(.L_31 - .L_30)
.L_30:
        /*001c*/ 	.word	0x00000000
        /*0020*/ 	.short	0x0000
        /*0022*/ 	.short	0x0000
        /*0024*/ 	.byte	0x00, 0xf5, 0x21, 0x00


	//----- nvinfo : EIATTR_SPARSE_MMA_MASK
	.align		4
.L_31:
        /*0028*/ 	.byte	0x03, 0x50
        /*002a*/ 	.short	0x0000


	//----- nvinfo : EIATTR_MAXREG_COUNT
	.align		4
        /*002c*/ 	.byte	0x03, 0x1b
        /*002e*/ 	.short	0x00ff


	//----- nvinfo : EIATTR_MERCURY_ISA_VERSION
	.align		4
        /*0030*/ 	.byte	0x03, 0x5f
        /*0032*/ 	.short	0x0101


	//----- nvinfo : EIATTR_VRC_CTA_INIT_COUNT
	.align		4
        /*0034*/ 	.byte	0x02, 0x4a
	.zero		1
	.zero		1


	//----- nvinfo : EIATTR_EXIT_INSTR_OFFSETS
	.align		4
        /*0038*/ 	.byte	0x04, 0x1c
        /*003a*/ 	.short	(.L_33 - .L_32)


	//   ....[0]....
.L_32:
        /*003c*/ 	.word	0x00000090


	//   ....[1]....
        /*0040*/ 	.word	0x00000330


	//   ....[2]....
        /*0044*/ 	.word	0x00000400


	//----- nvinfo : EIATTR_CRS_STACK_SIZE
	.align		4
.L_33:
        /*0048*/ 	.byte	0x04, 0x1e
        /*004a*/ 	.short	(.L_35 - .L_34)
.L_34:
        /*004c*/ 	.word	0x00000000


	//----- nvinfo : EIATTR_CBANK_PARAM_SIZE
	.align		4
.L_35:
        /*0050*/ 	.byte	0x03, 0x19
        /*0052*/ 	.short	0x000c


	//----- nvinfo : EIATTR_PARAM_CBANK
	.align		4
        /*0054*/ 	.byte	0x04, 0x0a
        /*0056*/ 	.short	(.L_37 - .L_36)
	.align		4
.L_36:
        /*0058*/ 	.word	index@(.nv.constant0._Z10initializePii)
        /*005c*/ 	.short	0x0380
        /*005e*/ 	.short	0x000c


	//----- nvinfo : EIATTR_SW_WAR
	.align		4
.L_37:
        /*0060*/ 	.byte	0x04, 0x36
        /*0062*/ 	.short	(.L_39 - .L_38)
.L_38:
        /*0064*/ 	.word	0x00000008
.L_39:


//--------------------- .nv.callgraph             --------------------------
	.section	.nv.callgraph,"",@"SHT_CUDA_CALLGRAPH"
	.align	4
	.sectionentsize	8
	.align		4
        /*0000*/ 	.word	0x00000000
	.align		4
        /*0004*/ 	.word	0xffffffff
	.align		4
        /*0008*/ 	.word	0x00000000
	.align		4
        /*000c*/ 	.word	0xfffffffe
	.align		4
        /*0010*/ 	.word	0x00000000
	.align		4
        /*0014*/ 	.word	0xfffffffd
	.align		4
        /*0018*/ 	.word	0x00000000
	.align		4
        /*001c*/ 	.word	0xfffffffc


//--------------------- .text._Z11add_I_ValuePii  --------------------------
	.section	.text._Z11add_I_ValuePii,"ax",@progbits
	.align	128
        .global         _Z11add_I_ValuePii
        .type           _Z11add_I_ValuePii,@function
        .size           _Z11add_I_ValuePii,(.L_x_10 - _Z11add_I_ValuePii)
        .other          _Z11add_I_ValuePii,@"STO_CUDA_ENTRY STV_DEFAULT"
_Z11add_I_ValuePii:
.text._Z11add_I_ValuePii:
[----:B------:R-:W-:Y:S01]  /*0000*/  LDC R1, c[0x0][0x37c] ;  /* 0x0000df00ff017b82 */ /* 0x000fe20000000800 */
[----:B------:R-:W0:Y:S07]  /*0010*/  S2R R5, SR_TID.X ;  /* 0x0000000000057919 */ /* 0x000e2e0000002100 */
[----:B------:R-:W0:Y:S01]  /*0020*/  S2UR UR4, SR_CTAID.X ;  /* 0x00000000000479c3 */ /* 0x000e220000002500 */
[----:B------:R-:W1:Y:S07]  /*0030*/  LDCU UR6, c[0x0][0x388] ;  /* 0x00007100ff0677ac */ /* 0x000e6e0008000800 */
[----:B------:R-:W0:Y:S01]  /*0040*/  LDC R0, c[0x0][0x360] ;  /* 0x0000d800ff007b82 */ /* 0x000e220000000800 */
[----:B------:R-:W2:Y:S01]  /*0050*/  LDCU UR5, c[0x0][0x370] ;  /* 0x00006e00ff0577ac */ /* 0x000ea20008000800 */
[----:B0-----:R-:W-:-:S02]  /*0060*/  IMAD R5, R0, UR4, R5 ;  /* 0x0000000400057c24 */ /* 0x001fc4000f8e0205 */
[----:B--2---:R-:W-:-:S03]  /*0070*/  IMAD R0, R0, UR5, RZ ;  /* 0x0000000500007c24 */ /* 0x004fc6000f8e02ff */
[----:B-1----:R-:W-:-:S13]  /*0080*/  ISETP.GE.AND P0, PT, R5, UR6, PT ;  /* 0x0000000605007c0c */ /* 0x002fda000bf06270 */
[----:B------:R-:W-:Y:S05]  /*0090*/  @P0 EXIT ;  /* 0x000000000000094d */ /* 0x000fea0003800000 */
[----:B------:R-:W0:Y:S01]  /*00a0*/  I2F.U32.RP R8, R0 ;  /* 0x0000000000087306 */ /* 0x000e220000209000 */
[C---:B------:R-:W-:Y:S01]  /*00b0*/  IADD3 R4, PT, PT, R0.reuse, R5, RZ ;  /* 0x0000000500047210 */ /* 0x040fe20007ffe0ff */
[----:B------:R-:W-:Y:S01]  /*00c0*/  IMAD.MOV R9, RZ, RZ, -R0 ;  /* 0x000000ffff097224 */ /* 0x000fe200078e0a00 */
[----:B------:R-:W-:Y:S01]  /*00d0*/  ISETP.NE.U32.AND P2, PT, R0, RZ, PT ;  /* 0x000000ff0000720c */ /* 0x000fe20003f45070 */
[----:B------:R-:W1:Y:S01]  /*00e0*/  LDCU.64 UR4, c[0x0][0x358] ;  /* 0x00006b00ff0477ac */ /* 0x000e620008000a00 */
[C---:B------:R-:W-:Y:S01]  /*00f0*/  ISETP.GE.AND P0, PT, R4.reuse, UR6, PT ;  /* 0x0000000604007c0c */ /* 0x040fe2000bf06270 */
[----:B------:R-:W-:Y:S01]  /*0100*/  BSSY.RECONVERGENT B0, `(.L_x_0) ;  /* 0x0000025000007945 */ /* 0x000fe20003800200 */
[----:B------:R-:W-:Y:S02]  /*0110*/  VIMNMX R7, PT, PT, R4, UR6, !PT ;  /* 0x0000000604077c48 */ /* 0x000fe4000ffe0100 */
[----:B------:R-:W-:-:S04]  /*0120*/  SEL R6, RZ, 0x1, P0 ;  /* 0x00000001ff067807 */ /* 0x000fc80000000000 */
[----:B------:R-:W-:Y:S01]  /*0130*/  IADD3 R7, PT, PT, R7, -R4, -R6 ;  /* 0x8000000407077210 */ /* 0x000fe20007ffe806 */
[----:B0-----:R-:W0:Y:S02]  /*0140*/  MUFU.RCP R8, R8 ;  /* 0x0000000800087308 */ /* 0x001e240000001000 */
[----:B0-----:R-:W-:-:S06]  /*0150*/  VIADD R2, R8, 0xffffffe ;  /* 0x0ffffffe08027836 */ /* 0x001fcc0000000000 */
[----:B------:R0:W2:Y:S02]  /*0160*/  F2I.FTZ.U32.TRUNC.NTZ R3, R2 ;  /* 0x0000000200037305 */ /* 0x0000a4000021f000 */
[----:B0-----:R-:W-:Y:S02]  /*0170*/  IMAD.MOV.U32 R2, RZ, RZ, RZ ;  /* 0x000000ffff027224 */ /* 0x001fe400078e00ff */
[----:B--2---:R-:W-:-:S04]  /*0180*/  IMAD R9, R9, R3, RZ ;  /* 0x0000000309097224 */ /* 0x004fc800078e02ff */
[----:B------:R-:W-:-:S06]  /*0190*/  IMAD.HI.U32 R8, R3, R9, R2 ;  /* 0x0000000903087227 */ /* 0x000fcc00078e0002 */
[----:B------:R-:W-:-:S04]  /*01a0*/  IMAD.HI.U32 R9, R8, R7, RZ ;  /* 0x0000000708097227 */ /* 0x000fc800078e00ff */
[----:B------:R-:W-:-:S04]  /*01b0*/  IMAD.MOV R2, RZ, RZ, -R9 ;  /* 0x000000ffff027224 */ /* 0x000fc800078e0a09 */
[----:B------:R-:W-:Y:S02]  /*01c0*/  IMAD R7, R0, R2, R7 ;  /* 0x0000000200077224 */ /* 0x000fe400078e0207 */
[----:B------:R-:W0:Y:S03]  /*01d0*/  LDC.64 R2, c[0x0][0x380] ;  /* 0x0000e000ff027b82 */ /* 0x000e260000000a00 */
[----:B------:R-:W-:-:S13]  /*01e0*/  ISETP.GE.U32.AND P0, PT, R7, R0, PT ;  /* 0x000000000700720c */ /* 0x000fda0003f06070 */
[----:B------:R-:W-:Y:S01]  /*01f0*/  @P0 IADD3 R7, PT, PT, -R0, R7, RZ ;  /* 0x0000000700070210 */ /* 0x000fe20007ffe1ff */
[----:B------:R-:W-:-:S03]  /*0200*/  @P0 VIADD R9, R9, 0x1 ;  /* 0x0000000109090836 */ /* 0x000fc60000000000 */
[----:B------:R-:W-:-:S13]  /*0210*/  ISETP.GE.U32.AND P1, PT, R7, R0, PT ;  /* 0x000000000700720c */ /* 0x000fda0003f26070 */
[----:B------:R-:W-:Y:S02]  /*0220*/  @P1 IADD3 R9, PT, PT, R9, 0x1, RZ ;  /* 0x0000000109091810 */ /* 0x000fe40007ffe0ff */
[----:B------:R-:W-:-:S05]  /*0230*/  @!P2 LOP3.LUT R9, RZ, R0, RZ, 0x33, !PT ;  /* 0x00000000ff09a212 */ /* 0x000fca00078e33ff */
[----:B------:R-:W-:-:S05]  /*0240*/  IMAD.IADD R4, R6, 0x1, R9 ;  /* 0x0000000106047824 */ /* 0x000fca00078e0209 */
[C---:B------:R-:W-:Y:S02]  /*0250*/  LOP3.LUT R6, R4.reuse, 0x3, RZ, 0xc0, !PT ;  /* 0x0000000304067812 */ /* 0x040fe400078ec0ff */
[----:B------:R-:W-:Y:S02]  /*0260*/  ISETP.GE.U32.AND P1, PT, R4, 0x3, PT ;  /* 0x000000030400780c */ /* 0x000fe40003f26070 */
[----:B------:R-:W-:-:S13]  /*0270*/  ISETP.NE.AND P0, PT, R6, 0x3, PT ;  /* 0x000000030600780c */ /* 0x000fda0003f05270 */
[----:B01----:R-:W-:Y:S05]  /*0280*/  @!P0 BRA `(.L_x_1) ;  /* 0x0000000000308947 */ /* 0x003fea0003800000 */
[----:B------:R-:W0:Y:S01]  /*0290*/  LDC.64 R8, c[0x0][0x380] ;  /* 0x0000e000ff087b82 */ /* 0x000e220000000a00 */
[----:B------:R-:W-:-:S04]  /*02a0*/  IADD3 R4, PT, PT, R4, 0x1, RZ ;  /* 0x0000000104047810 */ /* 0x000fc80007ffe0ff */
[----:B------:R-:W-:-:S05]  /*02b0*/  LOP3.LUT R4, R4, 0x3, RZ, 0xc0, !PT ;  /* 0x0000000304047812 */ /* 0x000fca00078ec0ff */
[----:B------:R-:W-:-:S07]  /*02c0*/  IMAD.MOV R4, RZ, RZ, -R4 ;  /* 0x000000ffff047224 */ /* 0x000fce00078e0a04 */
.L_x_2:
[----:B01----:R-:W-:-:S05]  /*02d0*/  IMAD.WIDE R6, R5, 0x4, R8 ;  /* 0x0000000405067825 */ /* 0x003fca00078e0208 */
[----:B------:R-:W2:Y:S01]  /*02e0*/  LDG.E R10, desc[UR4][R6.64] ;  /* 0x00000004060a7981 */ /* 0x000ea2000c1e1900 */
[----:B------:R-:W-:-:S05]  /*02f0*/  VIADD R4, R4, 0x1 ;  /* 0x0000000104047836 */ /* 0x000fca0000000000 */
[----:B------:R-:W-:Y:S02]  /*0300*/  ISETP.NE.AND P0, PT, R4, RZ, PT ;  /* 0x000000ff0400720c */ /* 0x000fe40003f05270 */
[-C--:B--2---:R-:W-:Y:S02]  /*0310*/  IADD3 R11, PT, PT, R10, R5.reuse, RZ ;  /* 0x000000050a0b7210 */ /* 0x084fe40007ffe0ff */
[----:B------:R-:W-:-:S03]  /*0320*/  IADD3 R5, PT, PT, R0, R5, RZ ;  /* 0x0000000500057210 */ /* 0x000fc60007ffe0ff */
[----:B------:R1:W-:Y:S06]  /*0330*/  STG.E desc[UR4][R6.64], R11 ;  /* 0x0000000b06007986 */ /* 0x0003ec000c101904 */
[----:B------:R-:W-:Y:S05]  /*0340*/  @P0 BRA `(.L_x_2) ;  /* 0xfffffffc00e00947 */ /* 0x000fea000383ffff */
.L_x_1:
[----:B------:R-:W-:Y:S05]  /*0350*/  BSYNC.RECONVERGENT B0 ;  /* 0x0000000000007941 */ /* 0x000fea0003800200 */
.L_x_0:
[----:B------:R-:W-:Y:S05]  /*0360*/  @!P1 EXIT ;  /* 0x000000000000994d */ /* 0x000fea0003800000 */
.L_x_3:
[----:B------:R-:W-:-:S05]  /*0370*/  IMAD.WIDE R12, R5, 0x4, R2 ;  /* 0x00000004050c7825 */ /* 0x000fca00078e0202 */
[----:B------:R-:W2:Y:S01]  /*0380*/  LDG.E R4, desc[UR4][R12.64] ;  /* 0x000000040c047981 */ /* 0x000ea2000c1e1900 */
[----:B-1----:R-:W-:-:S04]  /*0390*/  IMAD.WIDE R6, R0, 0x4, R12 ;  /* 0x0000000400067825 */ /* 0x002fc800078e020c */
[----:B--2---:R-:W-:-:S05]  /*03a0*/  IMAD.IADD R15, R4, 0x1, R5 ;  /* 0x00000001040f7824 */ /* 0x004fca00078e0205 */
[----:B------:R0:W-:Y:S04]  /*03b0*/  STG.E desc[UR4][R12.64], R15 ;  /* 0x0000000f0c007986 */ /* 0x0001e8000c101904 */
[----:B------:R-:W2:Y:S01]  /*03c0*/  LDG.E R4, desc[UR4][R6.64] ;  /* 0x0000000406047981 */ /* 0x000ea2000c1e1900 */
[C---:B------:R-:W-:Y:S01]  /*03d0*/  IADD3 R5, PT, PT, R0.reuse, R5, RZ ;  /* 0x0000000500057210 */ /* 0x040fe20007ffe0ff */
[----:B------:R-:W-:-:S04]  /*03e0*/  IMAD.WIDE R8, R0, 0x4, R6 ;  /* 0x0000000400087825 */ /* 0x000fc800078e0206 */
[----:B--2---:R-:W-:-:S05]  /*03f0*/  IMAD.IADD R17, R5, 0x1, R4 ;  /* 0x0000000105117824 */ /* 0x004fca00078e0204 */
[----:B------:R2:W-:Y:S04]  /*0400*/  STG.E desc[UR4][R6.64], R17 ;  /* 0x0000001106007986 */ /* 0x0005e8000c101904 */
[----:B------:R-:W3:Y:S01]  /*0410*/  LDG.E R4, desc[UR4][R8.64] ;  /* 0x0000000408047981 */ /* 0x000ee2000c1e1900 */
[C---:B------:R-:W-:Y:S01]  /*0420*/  IADD3 R5, PT, PT, R0.reuse, R5, RZ ;  /* 0x0000000500057210 */ /* 0x040fe20007ffe0ff */
[----:B------:R-:W-:-:S04]  /*0430*/  IMAD.WIDE R10, R0, 0x4, R8 ;  /* 0x00000004000a7825 */ /* 0x000fc800078e0208 */
[----:B---3--:R-:W-:-:S05]  /*0440*/  IMAD.IADD R19, R5, 0x1, R4 ;  /* 0x0000000105137824 */ /* 0x008fca00078e0204 */
[----:B------:R2:W-:Y:S04]  /*0450*/  STG.E desc[UR4][R8.64], R19 ;  /* 0x0000001308007986 */ /* 0x0005e8000c101904 */
[----:B------:R-:W0:Y:S01]  /*0460*/  LDG.E R4, desc[UR4][R10.64] ;  /* 0x000000040a047981 */ /* 0x000e22000c1e1900 */
[----:B------:R-:W-:-:S05]  /*0470*/  IADD3 R5, PT, PT, R0, R5, RZ ;  /* 0x0000000500057210 */ /* 0x000fca0007ffe0ff */
[----:B0-----:R-:W-:Y:S01]  /*0480*/  IMAD.IADD R13, R5, 0x1, R4 ;  /* 0x00000001050d7824 */ /* 0x001fe200078e0204 */
[----:B------:R-:W-:-:S04]  /*0490*/  IADD3 R5, PT, PT, R0, R5, RZ ;  /* 0x0000000500057210 */ /* 0x000fc80007ffe0ff */
[----:B------:R2:W-:Y:S01]  /*04a0*/  STG.E desc[UR4][R10.64], R13 ;  /* 0x0000000d0a007986 */ /* 0x0005e2000c101904 */
[----:B------:R-:W-:-:S13]  /*04b0*/  ISETP.GE.AND P0, PT, R5, UR6, PT ;  /* 0x0000000605007c0c */ /* 0x000fda000bf06270 */
[----:B--2---:R-:W-:Y:S05]  /*04c0*/  @!P0 BRA `(.L_x_3) ;  /* 0xfffffffc00a88947 */ /* 0x004fea000383ffff */
[----:B------:R-:W-:Y:S05]  /*04d0*/  EXIT ;  /* 0x000000000000794d */ /* 0x000fea0003800000 */
.L_x_4:
[----:B------:R-:W-:-:S00]  /*04e0*/  BRA `(.L_x_4) ;  /* 0xfffffffc00fc7947 */ /* 0x000fc0000383ffff */
[----:B------:R-:W-:-:S00]  /*04f0*/  NOP ;  /* 0x0000000000007918 */ /* 0x000fc00000000000 */
        /* <DEDUP_REMOVED lines=8> */
.L_x_10:


//--------------------- .text._Z10initializePii   --------------------------
	.section	.text._Z10initializePii,"ax",@progbits
	.align	128
        .global         _Z10initializePii
        .type           _Z10initializePii,@function
        .size           _Z10initializePii,(.L_x_11 - _Z10initializePii)
        .other          _Z10initializePii,@"STO_CUDA_ENTRY STV_DEFAULT"
_Z10initializePii:
.text._Z10initializePii:
        /* <DEDUP_REMOVED lines=28> */
[----:B------:R-:W-:-:S05]  /*01c0*/  IMAD R7, R0, R2, R7 ;  /* 0x0000000200077224 */ /* 0x000fca00078e0207 */
        /* <DEDUP_REMOVED lines=10> */
[----:B-1----:R-:W-:Y:S05]  /*0270*/  @!P0 BRA `(.L_x_6) ;  /* 0x0000000000288947 */ /* 0x002fea0003800000 */
[----:B------:R-:W0:Y:S01]  /*0280*/  LDC.64 R6, c[0x0][0x380] ;  /* 0x0000e000ff067b82 */ /* 0x000e220000000a00 */
[----:B------:R-:W-:-:S04]  /*0290*/  IADD3 R2, PT, PT, R2, 0x1, RZ ;  /* 0x0000000102027810 */ /* 0x000fc80007ffe0ff */
[----:B------:R-:W-:-:S05]  /*02a0*/  LOP3.LUT R2, R2, 0x3, RZ, 0xc0, !PT ;  /* 0x0000000302027812 */ /* 0x000fca00078ec0ff */
[----:B------:R-:W-:-:S07]  /*02b0*/  IMAD.MOV R2, RZ, RZ, -R2 ;  /* 0x000000ffff027224 */ /* 0x000fce00078e0a02 */
.L_x_7:
[----:B0-----:R-:W-:Y:S01]  /*02c0*/  IMAD.WIDE R4, R3, 0x4, R6 ;  /* 0x0000000403047825 */ /* 0x001fe200078e0206 */
[----:B------:R-:W-:-:S03]  /*02d0*/  IADD3 R2, PT, PT, R2, 0x1, RZ ;  /* 0x0000000102027810 */ /* 0x000fc60007ffe0ff */
[----:B------:R-:W-:Y:S01]  /*02e0*/  IMAD.IADD R3, R0, 0x1, R3 ;  /* 0x0000000100037824 */ /* 0x000fe200078e0203 */
[----:B------:R1:W-:Y:S01]  /*02f0*/  STG.E desc[UR4][R4.64], RZ ;  /* 0x000000ff04007986 */ /* 0x0003e2000c101904 */
[----:B------:R-:W-:-:S13]  /*0300*/  ISETP.NE.AND P0, PT, R2, RZ, PT ;  /* 0x000000ff0200720c */ /* 0x000fda0003f05270 */
[----:B-1----:R-:W-:Y:S05]  /*0310*/  @P0 BRA `(.L_x_7) ;  /* 0xfffffffc00e80947 */ /* 0x002fea000383ffff */
.L_x_6:
[----:B------:R-:W-:Y:S05]  /*0320*/  BSYNC.RECONVERGENT B0 ;  /* 0x0000000000007941 */ /* 0x000fea0003800200 */
.L_x_5:
[----:B------:R-:W-:Y:S05]  /*0330*/  @!P1 EXIT ;  /* 0x000000000000994d */ /* 0x000fea0003800000 */
[----:B------:R-:W0:Y:S02]  /*0340*/  LDC.64 R10, c[0x0][0x380] ;  /* 0x0000e000ff0a7b82 */ /* 0x000e240000000a00 */
.L_x_8:
[----:B01----:R-:W-:Y:S01]  /*0350*/  IMAD.WIDE R12, R3, 0x4, R10 ;  /* 0x00000004030c7825 */ /* 0x003fe200078e020a */
[----:B------:R-:W-:-:S04]  /*0360*/  LEA R3, R0, R3, 0x2 ;  /* 0x0000000300037211 */ /* 0x000fc800078e10ff */
[----:B------:R1:W-:Y:S01]  /*0370*/  STG.E desc[UR4][R12.64], RZ ;  /* 0x000000ff0c007986 */ /* 0x0003e2000c101904 */
[----:B------:R-:W-:Y:S01]  /*0380*/  IMAD.WIDE R4, R0, 0x4, R12 ;  /* 0x0000000400047825 */ /* 0x000fe200078e020c */
[----:B------:R-:W-:-:S04]  /*0390*/  ISETP.GE.AND P0, PT, R3, UR6, PT ;  /* 0x0000000603007c0c */ /* 0x000fc8000bf06270 */
[----:B------:R1:W-:Y:S01]  /*03a0*/  STG.E desc[UR4][R4.64], RZ ;  /* 0x000000ff04007986 */ /* 0x0003e2000c101904 */
[----:B------:R-:W-:-:S05]  /*03b0*/  IMAD.WIDE R6, R0, 0x4, R4 ;  /* 0x0000000400067825 */ /* 0x000fca00078e0204 */
[----:B------:R1:W-:Y:S01]  /*03c0*/  STG.E desc[UR4][R6.64], RZ ;  /* 0x000000ff06007986 */ /* 0x0003e2000c101904 */
[----:B------:R-:W-:-:S05]  /*03d0*/  IMAD.WIDE R8, R0, 0x4, R6 ;  /* 0x0000000400087825 */ /* 0x000fca00078e0206 */
[----:B------:R1:W-:Y:S01]  /*03e0*/  STG.E desc[UR4][R8.64], RZ ;  /* 0x000000ff08007986 */ /* 0x0003e2000c101904 */
[----:B------:R-:W-:Y:S05]  /*03f0*/  @!P0 BRA `(.L_x_8) ;  /* 0xfffffffc00d48947 */ /* 0x000fea000383ffff */
[----:B------:R-:W-:Y:S05]  /*0400*/  EXIT ;  /* 0x000000000000794d */ /* 0x000fea0003800000 */
.L_x_9:
        /* <DEDUP_REMOVED lines=15> */
.L_x_11:


//--------------------- .nv.shared.reserved.0     --------------------------
	.section	.nv.shared.reserved.0,"aw",@nobits
	.weak		__nv_reservedSMEM_offset_0_alias
	.size		__nv_reservedSMEM_offset_0_alias, 0, 64
	.other		__nv_reservedSMEM_offset_0_alias,@"STO_CUDA_RESERVED_SHARED STV_DEFAULT"
__nv_reservedSMEM_offset_0_alias:
	.zero		0
	.zero		64


//--------------------- .nv.constant0._Z11add_I_ValuePii --------------------------
	.section	.nv.constant0._Z11add_I_ValuePii,"a",@progbits
	.sectionflags	@""
	.align	4
.nv.constant0._Z11add_I_ValuePii:
	.zero		908


//--------------------- .nv.constant0._Z10initializePii --------------------------
	.section	.nv.constant0._Z10initializePii,"a",@progbits
	.sectionflags	@""
	.align	4
.nv.constant0._Z10initializePii:
	.zero		908


//--------------------- SYMBOLS --------------------------

	.type		.nv.reservedSmem.offset0,@object
	.size		.nv.reservedSmem.offset0,0x4
